	.headerflags	@"EF_CUDA_TEXMODE_UNIFIED EF_CUDA_64BIT_ADDRESS EF_CUDA_SM86 EF_CUDA_VIRTUAL_SM(EF_CUDA_SM86)"
	.elftype	@"ET_EXEC"


//--------------------- .nv.info                  --------------------------
	.section	.nv.info,"",@"SHT_CUDA_INFO"
	.align	4


	//----- nvinfo : EIATTR_REGCOUNT
	.align		4
        /*0000*/ 	.byte	0x04, 0x2f
        /*0002*/ 	.short	(.L_1 - .L_0)
	.align		4
.L_0:
        /*0004*/ 	.word	index@(triton_mm)
        /*0008*/ 	.word	0x00000040


	//----- nvinfo : EIATTR_MIN_STACK_SIZE
	.align		4
.L_1:
        /*000c*/ 	.byte	0x04, 0x12
        /*000e*/ 	.short	(.L_3 - .L_2)
	.align		4
.L_2:
        /*0010*/ 	.word	index@(triton_mm)
        /*0014*/ 	.word	0x00000008


	//----- nvinfo : EIATTR_FRAME_SIZE
	.align		4
.L_3:
        /*0018*/ 	.byte	0x04, 0x11
        /*001a*/ 	.short	(.L_5 - .L_4)
	.align		4
.L_4:
        /*001c*/ 	.word	index@(triton_mm)
        /*0020*/ 	.word	0x00000008


	//----- nvinfo : EIATTR_MIN_STACK_SIZE
	.align		4
.L_5:
        /*0024*/ 	.byte	0x04, 0x12
        /*0026*/ 	.short	(.L_7 - .L_6)
	.align		4
.L_6:
        /*0028*/ 	.word	index@(triton_mm)
        /*002c*/ 	.word	0x00000008
.L_7:


//--------------------- .nv.info.triton_mm        --------------------------
	.section	.nv.info.triton_mm,"",@"SHT_CUDA_INFO"
	.sectionflags	@""
	.align	4


	//----- nvinfo : EIATTR_CUDA_API_VERSION
	.align		4
        /*0000*/ 	.byte	0x04, 0x37
        /*0002*/ 	.short	(.L_9 - .L_8)
.L_8:
        /*0004*/ 	.word	0x0000007c


	//----- nvinfo : EIATTR_SW2861232_WAR
	.align		4
.L_9:
        /*0008*/ 	.byte	0x01, 0x35
	.zero		2


	//----- nvinfo : EIATTR_PARAM_CBANK
	.align		4
        /*000c*/ 	.byte	0x04, 0x0a
        /*000e*/ 	.short	(.L_11 - .L_10)
	.align		4
.L_10:
        /*0010*/ 	.word	index@(.nv.constant0.triton_mm)
        /*0014*/ 	.short	0x0160
        /*0016*/ 	.short	0x0020


	//----- nvinfo : EIATTR_CBANK_PARAM_SIZE
	.align		4
.L_11:
        /*0018*/ 	.byte	0x03, 0x19
        /*001a*/ 	.short	0x0020


	//----- nvinfo : EIATTR_KPARAM_INFO
	.align		4
        /*001c*/ 	.byte	0x04, 0x17
        /*001e*/ 	.short	(.L_13 - .L_12)
.L_12:
        /*0020*/ 	.word	0x00000000
        /*0024*/ 	.short	0x0003
        /*0026*/ 	.short	0x0018
        /*0028*/ 	.byte	0x00, 0xf4, 0x21, 0x00


	//----- nvinfo : EIATTR_KPARAM_INFO
	.align		4
.L_13:
        /*002c*/ 	.byte	0x04, 0x17
        /*002e*/ 	.short	(.L_15 - .L_14)
.L_14:
        /*0030*/ 	.word	0x00000000
        /*0034*/ 	.short	0x0002
        /*0036*/ 	.short	0x0010
        /*0038*/ 	.byte	0x00, 0xf4, 0x21, 0x00


	//----- nvinfo : EIATTR_KPARAM_INFO
	.align		4
.L_15:
        /*003c*/ 	.byte	0x04, 0x17
        /*003e*/ 	.short	(.L_17 - .L_16)
.L_16:
        /*0040*/ 	.word	0x00000000
        /*0044*/ 	.short	0x0001
        /*0046*/ 	.short	0x0008
        /*0048*/ 	.byte	0x00, 0xf4, 0x21, 0x00


	//----- nvinfo : EIATTR_KPARAM_INFO
	.align		4
.L_17:
        /*004c*/ 	.byte	0x04, 0x17
        /*004e*/ 	.short	(.L_19 - .L_18)
.L_18:
        /*0050*/ 	.word	0x00000000
        /*0054*/ 	.short	0x0000
        /*0056*/ 	.short	0x0000
        /*0058*/ 	.byte	0x00, 0xf4, 0x21, 0x00


	//----- nvinfo : EIATTR_MAXREG_COUNT
	.align		4
.L_19:
        /*005c*/ 	.byte	0x03, 0x1b
        /*005e*/ 	.short	0x00ff


	//----- nvinfo : EIATTR_EXIT_INSTR_OFFSETS
	.align		4
        /*0060*/ 	.byte	0x04, 0x1c
        /*0062*/ 	.short	(.L_21 - .L_20)


	//   ....[0]....
.L_20:
        /*0064*/ 	.word	0x00001990


	//   ....[1]....
        /*0068*/ 	.word	0x000019e0


	//----- nvinfo : EIATTR_REQNTID
	.align		4
.L_21:
        /*006c*/ 	.byte	0x04, 0x10
        /*006e*/ 	.short	(.L_23 - .L_22)
.L_22:
        /*0070*/ 	.word	0x00000100
        /*0074*/ 	.word	0x00000001
        /*0078*/ 	.word	0x00000001
.L_23:


//--------------------- .nv.callgraph             --------------------------
	.section	.nv.callgraph,"",@"SHT_CUDA_CALLGRAPH"
	.align	4
	.sectionentsize	8
	.align		4
        /*0000*/ 	.word	0x00000000
	.align		4
        /*0004*/ 	.word	0xffffffff
	.align		4
        /*0008*/ 	.word	0x00000000
	.align		4
        /*000c*/ 	.word	0xfffffffe
	.align		4
        /*0010*/ 	.word	0x00000000
	.align		4
        /*0014*/ 	.word	0xfffffffd
	.align		4
        /*0018*/ 	.word	0x00000000
	.align		4
        /*001c*/ 	.word	0xfffffffc


//--------------------- .nv.rel.action            --------------------------
	.section	.nv.rel.action,"",@"SHT_CUDA_RELOCINFO"
	.align	8
	.sectionentsize	8
        /*0000*/ 	.byte	0x73, 0x00, 0x00, 0x00, 0x00, 0x00, 0x00, 0x00, 0x00, 0x00, 0x00, 0x11, 0x25, 0x00, 0x05, 0x36


//--------------------- .nv.constant0.triton_mm   --------------------------
	.section	.nv.constant0.triton_mm,"a",@progbits
	.sectionflags	@""
	.align	4
.nv.constant0.triton_mm:
	.zero		384


//--------------------- .text.triton_mm           --------------------------
	.section	.text.triton_mm,"ax",@progbits
	.sectionflags	@"SHF_BARRIERS=1"
	.sectioninfo	@"SHI_REGISTERS=64"
	.align	128
        .global         triton_mm
        .type           triton_mm,@function
        .size           triton_mm,(.L_x_2 - triton_mm)
        .other          triton_mm,@"STO_CUDA_ENTRY STV_DEFAULT"
triton_mm:
.text.triton_mm:
[----:B------:R-:W-:-:S03]  /*0000*/  IMAD.MOV.U32 R1, RZ, RZ, c[0x0][0x28] ;  /* 0x00000a00ff017624 */ /* 0x000fc600078e00ff */
[----:B------:R-:W1:Y:S01]  /*0010*/  S2R R9, SR_CTAID.X ;  /* 0x0000000000097919 */ /* 0x000e620000002500 */
[----:B------:R-:W-:Y:S01]  /*0020*/  IMAD.MOV.U32 R5, RZ, RZ, -0x8 ;  /* 0xfffffff8ff057424 */ /* 0x000fe200078e00ff */
[----:B------:R-:W-:Y:S01]  /*0030*/  IADD3 R1, R1, -0x8, RZ ;  /* 0xfffffff801017810 */ /* 0x000fe20007ffe0ff */
[----:B------:R-:W-:Y:S01]  /*0040*/  ULDC.64 UR4, c[0x0][0x118] ;  /* 0x0000460000047ab9 */ /* 0x000fe20000000a00 */
[----:B------:R-:W-:Y:S01]  /*0050*/  IMAD.MOV.U32 R52, RZ, RZ, 0x2 ;  /* 0x00000002ff347424 */ /* 0x000fe200078e00ff */
[----:B------:R-:W-:Y:S01]  /*0060*/  CS2R R24, SRZ ;  /* 0x0000000000187805 */ /* 0x000fe2000001ff00 */
[----:B------:R-:W-:Y:S01]  /*0070*/  IMAD.MOV.U32 R53, RZ, RZ, RZ ;  /* 0x000000ffff357224 */ /* 0x000fe200078e00ff */
[----:B------:R-:W-:Y:S01]  /*0080*/  CS2R R26, SRZ ;  /* 0x00000000001a7805 */ /* 0x000fe2000001ff00 */
[----:B------:R-:W-:Y:S01]  /*0090*/  IMAD.MOV.U32 R54, RZ, RZ, RZ ;  /* 0x000000ffff367224 */ /* 0x000fe200078e00ff */
[----:B------:R-:W-:Y:S01]  /*00a0*/  CS2R R32, SRZ ;  /* 0x0000000000207805 */ /* 0x000fe2000001ff00 */
        /* <DEDUP_REMOVED lines=8> */
[----:B-1----:R-:W-:Y:S01]  /*0130*/  IMAD.HI R0, R9, 0x2aaaaaab, RZ ;  /* 0x2aaaaaab09007827 */ /* 0x002fe200078e02ff */
[----:B------:R-:W-:-:S04]  /*0140*/  IABS R8, R9 ;  /* 0x0000000900087213 */ /* 0x000fc80000000000 */
[----:B------:R-:W-:-:S04]  /*0150*/  SHF.R.U32.HI R3, RZ, 0x1f, R0 ;  /* 0x0000001fff037819 */ /* 0x000fc80000011600 */
[----:B------:R-:W-:-:S05]  /*0160*/  LEA.HI.SX32 R0, R0, R3, 0x1a ;  /* 0x0000000300007211 */ /* 0x000fca00078fd2ff */
[C---:B------:R-:W-:Y:S02]  /*0170*/  IMAD R2, R0.reuse, R5, 0x21 ;  /* 0x0000002100027424 */ /* 0x040fe400078e0205 */
[----:B------:R-:W-:-:S03]  /*0180*/  IMAD R7, R0, -0x180, R9 ;  /* 0xfffffe8000077824 */ /* 0x000fc600078e0209 */
[----:B------:R-:W-:Y:S02]  /*0190*/  IMNMX R4, R2, 0x8, PT ;  /* 0x0000000802047817 */ /* 0x000fe40003800200 */
[----:B------:R-:W-:Y:S02]  /*01a0*/  IABS R10, R7 ;  /* 0x00000007000a7213 */ /* 0x000fe40000000000 */
[-C--:B------:R-:W-:Y:S02]  /*01b0*/  IABS R6, R4.reuse ;  /* 0x0000000400067213 */ /* 0x080fe40000000000 */
[-C--:B------:R-:W-:Y:S02]  /*01c0*/  IABS R12, R4.reuse ;  /* 0x00000004000c7213 */ /* 0x080fe40000000000 */
[----:B------:R-:W1:Y:S01]  /*01d0*/  I2F.RP R5, R6 ;  /* 0x0000000600057306 */ /* 0x000e620000209400 */
[----:B------:R-:W-:-:S04]  /*01e0*/  LOP3.LUT R7, R7, R4, RZ, 0x3c, !PT ;  /* 0x0000000407077212 */ /* 0x000fc800078e3cff */
[----:B------:R-:W-:-:S03]  /*01f0*/  ISETP.GE.AND P3, PT, R7, RZ, PT ;  /* 0x000000ff0700720c */ /* 0x000fc60003f66270 */
[----:B-1----:R-:W1:Y:S02]  /*0200*/  MUFU.RCP R5, R5 ;  /* 0x0000000500057308 */ /* 0x002e640000001000 */
[----:B-1----:R-:W-:-:S06]  /*0210*/  IADD3 R2, R5, 0xffffffe, RZ ;  /* 0x0ffffffe05027810 */ /* 0x002fcc0007ffe0ff */
[----:B------:R1:W2:Y:S02]  /*0220*/  F2I.FTZ.U32.TRUNC.NTZ R3, R2 ;  /* 0x0000000200037305 */ /* 0x0002a4000021f000 */
[----:B-1----:R-:W-:Y:S02]  /*0230*/  IMAD.MOV.U32 R2, RZ, RZ, RZ ;  /* 0x000000ffff027224 */ /* 0x002fe400078e00ff */
[----:B--2---:R-:W-:-:S04]  /*0240*/  IMAD.MOV R11, RZ, RZ, -R3 ;  /* 0x000000ffff0b7224 */ /* 0x004fc800078e0a03 */
[----:B------:R-:W-:-:S04]  /*0250*/  IMAD R11, R11, R6, RZ ;  /* 0x000000060b0b7224 */ /* 0x000fc800078e02ff */
[----:B------:R-:W-:-:S04]  /*0260*/  IMAD.HI.U32 R3, R3, R11, R2 ;  /* 0x0000000b03037227 */ /* 0x000fc800078e0002 */
[----:B------:R-:W-:Y:S02]  /*0270*/  IMAD.MOV R11, RZ, RZ, -R12 ;  /* 0x000000ffff0b7224 */ /* 0x000fe400078e0a0c */
[----:B------:R-:W-:-:S04]  /*0280*/  IMAD.HI.U32 R2, R3, R10, RZ ;  /* 0x0000000a03027227 */ /* 0x000fc800078e00ff */
[----:B------:R-:W-:-:S04]  /*0290*/  IMAD.HI.U32 R3, R3, R8, RZ ;  /* 0x0000000803037227 */ /* 0x000fc800078e00ff */
[-C--:B------:R-:W-:Y:S02]  /*02a0*/  IMAD R5, R2, R11.reuse, R10 ;  /* 0x0000000b02057224 */ /* 0x080fe400078e020a */
[----:B------:R-:W-:Y:S02]  /*02b0*/  IMAD R3, R3, R11, R8 ;  /* 0x0000000b03037224 */ /* 0x000fe400078e0208 */
[----:B------:R-:W1:Y:S01]  /*02c0*/  S2R R11, SR_TID.X ;  /* 0x00000000000b7919 */ /* 0x000e620000002100 */
[C---:B------:R-:W-:Y:S02]  /*02d0*/  ISETP.GT.U32.AND P2, PT, R6.reuse, R5, PT ;  /* 0x000000050600720c */ /* 0x040fe40003f44070 */
[----:B------:R-:W-:-:S11]  /*02e0*/  ISETP.GT.U32.AND P0, PT, R6, R3, PT ;  /* 0x000000030600720c */ /* 0x000fd60003f04070 */
[--C-:B------:R-:W-:Y:S01]  /*02f0*/  @!P2 IMAD.IADD R5, R5, 0x1, -R6.reuse ;  /* 0x000000010505a824 */ /* 0x100fe200078e0a06 */
[----:B------:R-:W-:Y:S01]  /*0300*/  @!P2 IADD3 R2, R2, 0x1, RZ ;  /* 0x000000010202a810 */ /* 0x000fe20007ffe0ff */
[----:B------:R-:W-:Y:S01]  /*0310*/  @!P0 IMAD.IADD R3, R3, 0x1, -R6 ;  /* 0x0000000103038824 */ /* 0x000fe200078e0a06 */
[----:B------:R-:W-:Y:S02]  /*0320*/  ISETP.GE.AND P2, PT, R9, RZ, PT ;  /* 0x000000ff0900720c */ /* 0x000fe40003f46270 */
[----:B------:R-:W-:Y:S02]  /*0330*/  ISETP.GE.U32.AND P0, PT, R5, R6, PT ;  /* 0x000000060500720c */ /* 0x000fe40003f06070 */
[----:B------:R-:W-:Y:S02]  /*0340*/  ISETP.GT.U32.AND P1, PT, R6, R3, PT ;  /* 0x000000030600720c */ /* 0x000fe40003f24070 */
[----:B-1----:R-:W-:Y:S01]  /*0350*/  SHF.R.U32.HI R5, RZ, 0x2, R11 ;  /* 0x00000002ff057819 */ /* 0x002fe2000001160b */
[C---:B------:R-:W-:Y:S01]  /*0360*/  IMAD.SHL.U32 R10, R11.reuse, 0x2, RZ ;  /* 0x000000020b0a7824 */ /* 0x040fe200078e00ff */
[----:B------:R-:W-:-:S02]  /*0370*/  LOP3.LUT R13, R11, 0x80, RZ, 0xc0, !PT ;  /* 0x000000800b0d7812 */ /* 0x000fc400078ec0ff */
[----:B------:R-:W-:Y:S02]  /*0380*/  SGXT.U32 R5, R5, 0x5 ;  /* 0x000000050505781a */ /* 0x000fe40000000000 */
[----:B------:R-:W-:-:S03]  /*0390*/  SHF.R.U32.HI R58, RZ, 0x1, R11 ;  /* 0x00000001ff3a7819 */ /* 0x000fc6000001160b */
[----:B------:R-:W-:Y:S02]  /*03a0*/  @P0 IADD3 R2, R2, 0x1, RZ ;  /* 0x0000000102020810 */ /* 0x000fe40007ffe0ff */
[----:B------:R-:W-:Y:S01]  /*03b0*/  @!P1 IMAD.IADD R3, R3, 0x1, -R6 ;  /* 0x0000000103039824 */ /* 0x000fe200078e0a06 */
[----:B------:R-:W-:Y:S02]  /*03c0*/  ISETP.NE.AND P0, PT, R4, RZ, PT ;  /* 0x000000ff0400720c */ /* 0x000fe40003f05270 */
[----:B------:R-:W-:Y:S01]  /*03d0*/  @!P3 IMAD.MOV R2, RZ, RZ, -R2 ;  /* 0x000000ffff02b224 */ /* 0x000fe200078e0a02 */
[----:B------:R-:W-:Y:S01]  /*03e0*/  LOP3.LUT R4, RZ, R4, RZ, 0x33, !PT ;  /* 0x00000004ff047212 */ /* 0x000fe200078e33ff */
[----:B------:R-:W-:Y:S01]  /*03f0*/  @!P2 IMAD.MOV R3, RZ, RZ, -R3 ;  /* 0x000000ffff03a224 */ /* 0x000fe200078e0a03 */
[----:B------:R-:W-:Y:S01]  /*0400*/  SHF.R.U32.HI R6, RZ, 0x2, R13 ;  /* 0x00000002ff067819 */ /* 0x000fe2000001160d */
[----:B------:R-:W-:Y:S01]  /*0410*/  IMAD.SHL.U32 R13, R11, 0x10, RZ ;  /* 0x000000100b0d7824 */ /* 0x000fe200078e00ff */
[----:B------:R-:W-:-:S02]  /*0420*/  SEL R61, R4, R2, !P0 ;  /* 0x00000002043d7207 */ /* 0x000fc40004000000 */
[----:B------:R-:W-:Y:S02]  /*0430*/  SEL R3, R4, R3, !P0 ;  /* 0x0000000304037207 */ /* 0x000fe40004000000 */
[----:B------:R-:W-:Y:S01]  /*0440*/  LOP3.LUT R2, R5, R6, RZ, 0xfc, !PT ;  /* 0x0000000605027212 */ /* 0x000fe200078efcff */
[----:B------:R-:W-:Y:S01]  /*0450*/  IMAD.SHL.U32 R61, R61, 0x40, RZ ;  /* 0x000000403d3d7824 */ /* 0x000fe200078e00ff */
[----:B------:R-:W-:Y:S01]  /*0460*/  SGXT.U32 R58, R58, 0x7 ;  /* 0x000000073a3a781a */ /* 0x000fe20000000000 */
[----:B------:R-:W-:Y:S01]  /*0470*/  IMAD R0, R0, 0x8, R3 ;  /* 0x0000000800007824 */ /* 0x000fe200078e0203 */
[----:B------:R-:W-:Y:S02]  /*0480*/  LOP3.LUT R9, R10, 0x10, R13, 0x48, !PT ;  /* 0x000000100a097812 */ /* 0x000fe400078e480d */
[----:B------:R-:W-:Y:S01]  /*0490*/  LOP3.LUT R3, R61, R2, RZ, 0xfc, !PT ;  /* 0x000000023d037212 */ /* 0x000fe200078efcff */
[----:B------:R-:W-:Y:S01]  /*04a0*/  IMAD.SHL.U32 R7, R0, 0x80, RZ ;  /* 0x0000008000077824 */ /* 0x000fe200078e00ff */
[----:B------:R-:W-:-:S03]  /*04b0*/  SHF.R.U32.HI R12, RZ, 0x2, R11 ;  /* 0x00000002ff0c7819 */ /* 0x000fc6000001160b */
[----:B------:R-:W-:Y:S01]  /*04c0*/  IMAD.HI R5, R3, 0x2aaaaaab, RZ ;  /* 0x2aaaaaab03057827 */ /* 0x000fe200078e02ff */
[----:B------:R-:W-:Y:S01]  /*04d0*/  LOP3.LUT R0, R7, R58, RZ, 0xfc, !PT ;  /* 0x0000003a07007212 */ /* 0x000fe200078efcff */
[----:B------:R1:W-:Y:S02]  /*04e0*/  STL [R1], R7 ;  /* 0x0000000701007387 */ /* 0x0003e40000100800 */
[----:B------:R-:W-:Y:S01]  /*04f0*/  IMAD R58, R58, 0x20, R9 ;  /* 0x000000203a3a7824 */ /* 0x000fe200078e0209 */
[----:B------:R-:W-:Y:S01]  /*0500*/  SHF.R.U32.HI R8, RZ, 0x1f, R5 ;  /* 0x0000001fff087819 */ /* 0x000fe20000011605 */
[----:B------:R-:W-:-:S03]  /*0510*/  IMAD.HI R4, R0, 0x7f807f81, RZ ;  /* 0x7f807f8100047827 */ /* 0x000fc600078e02ff */
[----:B------:R-:W-:Y:S01]  /*0520*/  LEA.HI R8, R5, R8, RZ, 0x17 ;  /* 0x0000000805087211 */ /* 0x000fe200078fb8ff */
[C---:B------:R-:W-:Y:S01]  /*0530*/  IMAD.SHL.U32 R9, R11.reuse, 0x4, RZ ;  /* 0x000000040b097824 */ /* 0x040fe200078e00ff */
[----:B------:R-:W-:Y:S01]  /*0540*/  SHF.R.U32.HI R5, RZ, 0x1f, R4 ;  /* 0x0000001fff057819 */ /* 0x000fe20000011604 */
[----:B-1----:R-:W-:Y:S02]  /*0550*/  IMAD.SHL.U32 R7, R11, 0x8, RZ ;  /* 0x000000080b077824 */ /* 0x002fe400078e00ff */
[----:B------:R-:W-:Y:S01]  /*0560*/  IMAD R8, R8, -0xc00, R3 ;  /* 0xfffff40008087824 */ /* 0x000fe200078e0203 */
[----:B------:R-:W-:Y:S02]  /*0570*/  LEA.HI.SX32 R5, R4, R5, 0x15 ;  /* 0x0000000504057211 */ /* 0x000fe400078faaff */
[----:B------:R-:W-:Y:S02]  /*0580*/  LOP3.LUT R4, R13, 0x10, RZ, 0xc0, !PT ;  /* 0x000000100d047812 */ /* 0x000fe400078ec0ff */
[----:B------:R-:W-:Y:S01]  /*0590*/  LOP3.LUT R7, R7, 0x18, RZ, 0xc0, !PT ;  /* 0x0000001807077812 */ /* 0x000fe200078ec0ff */
[----:B------:R-:W-:Y:S01]  /*05a0*/  IMAD R5, R5, -0x1010, R0 ;  /* 0xffffeff005057824 */ /* 0x000fe200078e0200 */
[----:B------:R-:W-:-:S02]  /*05b0*/  LOP3.LUT R0, R12, 0x8, RZ, 0xc0, !PT ;  /* 0x000000080c007812 */ /* 0x000fc400078ec0ff */
[----:B------:R-:W-:Y:S01]  /*05c0*/  LOP3.LUT R57, R7, 0x10, R11, 0x78, !PT ;  /* 0x0000001007397812 */ /* 0x000fe200078e780b */
[----:B------:R-:W-:Y:S01]  /*05d0*/  IMAD R4, R5, 0xc00, R4 ;  /* 0x00000c0005047824 */ /* 0x000fe200078e0204 */
[----:B------:R-:W-:Y:S01]  /*05e0*/  LOP3.LUT R59, R10, 0x10, R9, 0x48, !PT ;  /* 0x000000100a3b7812 */ /* 0x000fe200078e4809 */
[----:B------:R-:W-:Y:S01]  /*05f0*/  IMAD R8, R8, 0xc00, R7 ;  /* 0x00000c0008087824 */ /* 0x000fe200078e0207 */
[----:B------:R-:W-:Y:S01]  /*0600*/  LOP3.LUT R0, R0, 0x7, R11, 0xf8, !PT ;  /* 0x0000000700007812 */ /* 0x000fe200078ef80b */
[----:B------:R-:W-:Y:S01]  /*0610*/  IMAD R57, R2, 0x20, R57 ;  /* 0x0000002002397824 */ /* 0x000fe200078e0239 */
[----:B------:R-:W-:Y:S02]  /*0620*/  IADD3 R46, P0, R4, c[0x0][0x160], RZ ;  /* 0x00005800042e7a10 */ /* 0x000fe40007f1e0ff */
[----:B------:R-:W-:Y:S01]  /*0630*/  IADD3 R50, P1, R8, c[0x0][0x168], RZ ;  /* 0x00005a0008327a10 */ /* 0x000fe20007f3e0ff */
[----:B------:R-:W-:Y:S01]  /*0640*/  IMAD R59, R0, 0x20, R59 ;  /* 0x00000020003b7824 */ /* 0x000fe200078e023b */
[----:B------:R-:W-:Y:S01]  /*0650*/  LEA.HI.X.SX32 R47, R4, c[0x0][0x164], 0x1, P0 ;  /* 0x00005900042f7a11 */ /* 0x000fe200000f0eff */
[----:B------:R-:W-:Y:S01]  /*0660*/  IMAD.MOV.U32 R0, RZ, RZ, -0x1 ;  /* 0xffffffffff007424 */ /* 0x000fe200078e00ff */
[----:B------:R-:W-:Y:S01]  /*0670*/  LEA.HI.X.SX32 R51, R8, c[0x0][0x16c], 0x1, P1 ;  /* 0x00005b0008337a11 */ /* 0x000fe200008f0eff */
[----:B------:R-:W-:Y:S01]  /*0680*/  CS2R R4, SRZ ;  /* 0x0000000000047805 */ /* 0x000fe2000001ff00 */
[----:B------:R-:W-:Y:S01]  /*0690*/  LOP3.LUT R2, R12, 0x10, RZ, 0xc0, !PT ;  /* 0x000000100c027812 */ /* 0x000fe200078ec0ff */
[----:B------:R1:W-:Y:S01]  /*06a0*/  LDGSTS.E.BYPASS.128 [R58], [R46.64] ;  /* 0x000000002e3a7fae */ /* 0x0003e2000b901c44 */
[----:B------:R-:W-:Y:S01]  /*06b0*/  LOP3.LUT R60, R11, 0x10, R9, 0x48, !PT ;  /* 0x000000100b3c7812 */ /* 0x000fe200078e4809 */
[----:B------:R-:W-:Y:S01]  /*06c0*/  CS2R R12, SRZ ;  /* 0x00000000000c7805 */ /* 0x000fe2000001ff00 */
[----:B------:R-:W-:Y:S01]  /*06d0*/  LOP3.LUT R3, R2, 0xf, R11, 0xf8, !PT ;  /* 0x0000000f02037812 */ /* 0x000fe200078ef80b */
[----:B------:R-:W0:Y:S01]  /*06e0*/  LDGDEPBAR ;  /* 0x00000000000079af */ /* 0x000e220000000000 */
[----:B------:R-:W-:Y:S01]  /*06f0*/  IADD3 R55, P0, R50, 0x60, RZ ;  /* 0x0000006032377810 */ /* 0x000fe20007f1e0ff */
[----:B------:R-:W-:Y:S01]  /*0700*/  CS2R R8, SRZ ;  /* 0x0000000000087805 */ /* 0x000fe2000001ff00 */
[----:B------:R-:W-:Y:S01]  /*0710*/  LOP3.LUT R3, R3, R6, RZ, 0xfc, !PT ;  /* 0x0000000603037212 */ /* 0x000fe200078efcff */
[----:B------:R2:W-:Y:S01]  /*0720*/  LDGSTS.E.64 [R57+0x3000], [R50.64] ;  /* 0x0300000032397fae */ /* 0x0005e2000b921a44 */
[----:B------:R-:W-:Y:S01]  /*0730*/  IADD3 R56, P1, R46, 0x60, RZ ;  /* 0x000000602e387810 */ /* 0x000fe20007f3e0ff */
[----:B------:R-:W-:Y:S01]  /*0740*/  CS2R R6, SRZ ;  /* 0x0000000000067805 */ /* 0x000fe2000001ff00 */
[----:B------:R-:W-:Y:S01]  /*0750*/  CS2R R10, SRZ ;  /* 0x00000000000a7805 */ /* 0x000fe2000001ff00 */
[----:B------:R-:W0:Y:S01]  /*0760*/  LDGDEPBAR ;  /* 0x00000000000079af */ /* 0x000e220000000000 */
[----:B------:R-:W-:-:S03]  /*0770*/  IMAD R60, R3, 0x20, R60 ;  /* 0x00000020033c7824 */ /* 0x000fc600078e023c */
[----:B------:R-:W-:Y:S06]  /*0780*/  BAR.SYNC.DEFER_BLOCKING 0x0 ;  /* 0x0000000000007b1d */ /* 0x000fec0000010000 */
[----:B------:R-:W-:Y:S01]  /*0790*/  @!PT LDS RZ, [RZ] ;  /* 0x00000000fffff984 */ /* 0x000fe20000000800 */
[----:B------:R-:W-:Y:S01]  /*07a0*/  @!PT LDS RZ, [RZ] ;  /* 0x00000000fffff984 */ /* 0x000fe20000000800 */
[----:B------:R-:W-:Y:S01]  /*07b0*/  @!PT LDS RZ, [RZ] ;  /* 0x00000000fffff984 */ /* 0x000fe20000000800 */
[----:B------:R1:W-:Y:S04]  /*07c0*/  LDGSTS.E.BYPASS.128 [R58+0x1000], [R46.64+0x20] ;  /* 0x010000202e3a7fae */ /* 0x0003e8000b901c44 */
[----:B------:R-:W0:Y:S04]  /*07d0*/  LDGDEPBAR ;  /* 0x00000000000079af */ /* 0x000e280000000000 */
[----:B------:R2:W-:Y:S04]  /*07e0*/  LDGSTS.E.64 [R57+0x3800], [R50.64+0x20] ;  /* 0x0380002032397fae */ /* 0x0005e8000b921a44 */
[----:B------:R-:W0:Y:S04]  /*07f0*/  LDGDEPBAR ;  /* 0x00000000000079af */ /* 0x000e280000000000 */
[----:B------:R-:W-:Y:S06]  /*0800*/  BAR.SYNC.DEFER_BLOCKING 0x0 ;  /* 0x0000000000007b1d */ /* 0x000fec0000010000 */
[----:B------:R-:W-:Y:S01]  /*0810*/  @!PT LDS RZ, [RZ] ;  /* 0x00000000fffff984 */ /* 0x000fe20000000800 */
[----:B------:R-:W-:Y:S01]  /*0820*/  @!PT LDS RZ, [RZ] ;  /* 0x00000000fffff984 */ /* 0x000fe20000000800 */
[----:B------:R-:W-:Y:S01]  /*0830*/  @!PT LDS RZ, [RZ] ;  /* 0x00000000fffff984 */ /* 0x000fe20000000800 */
[----:B------:R1:W-:Y:S04]  /*0840*/  LDGSTS.E.BYPASS.128 [R58+0x2000], [R46.64+0x40] ;  /* 0x020000402e3a7fae */ /* 0x0003e8000b901c44 */
[----:B------:R-:W0:Y:S04]  /*0850*/  LDGDEPBAR ;  /* 0x00000000000079af */ /* 0x000e280000000000 */
[----:B------:R2:W-:Y:S04]  /*0860*/  LDGSTS.E.64 [R57+0x4000], [R50.64+0x40] ;  /* 0x0400004032397fae */ /* 0x0005e8000b921a44 */
[----:B------:R-:W0:Y:S01]  /*0870*/  LDGDEPBAR ;  /* 0x00000000000079af */ /* 0x000e220000000000 */
[----:B-1----:R-:W-:-:S02]  /*0880*/  IMAD.X R46, RZ, RZ, R47, P1 ;  /* 0x000000ffff2e7224 */ /* 0x002fc400008e062f */
[----:B--2---:R-:W-:Y:S02]  /*0890*/  IMAD.X R50, RZ, RZ, R51, P0 ;  /* 0x000000ffff327224 */ /* 0x004fe400000e0633 */
.L_x_0:
[----:B------:R-:W-:-:S04]  /*08a0*/  DEPBAR.LE SB0, 0x4 ;  /* 0x000081000000791a */ /* 0x000fc80000000000 */
[----:B------:R-:W-:Y:S01]  /*08b0*/  IADD3 R0, R0, 0x1, RZ ;  /* 0x0000000100007810 */ /* 0x000fe20007ffe0ff */
[----:B------:R-:W-:Y:S01]  /*08c0*/  IMAD.MOV.U32 R51, RZ, RZ, R50 ;  /* 0x000000ffff337224 */ /* 0x000fe200078e0032 */
[----:B------:R-:W-:Y:S01]  /*08d0*/  IADD3 R52, R52, 0x1, RZ ;  /* 0x0000000134347810 */ /* 0x000fe20007ffe0ff */
[----:B------:R-:W-:Y:S01]  /*08e0*/  IMAD.MOV.U32 R50, RZ, RZ, R55 ;  /* 0x000000ffff327224 */ /* 0x000fe200078e0037 */
[----:B------:R-:W-:Y:S01]  /*08f0*/  BAR.SYNC.DEFER_BLOCKING 0x0 ;  /* 0x0000000000007b1d */ /* 0x000fe20000010000 */
[----:B------:R-:W-:Y:S02]  /*0900*/  ISETP.GE.AND P0, PT, R0, 0x3, PT ;  /* 0x000000030000780c */ /* 0x000fe40003f06270 */
[----:B------:R-:W-:Y:S02]  /*0910*/  ISETP.GE.AND P1, PT, R52, 0x3, PT ;  /* 0x000000033400780c */ /* 0x000fe40003f26270 */
[----:B------:R-:W-:Y:S02]  /*0920*/  SEL R0, R0, RZ, !P0 ;  /* 0x000000ff00007207 */ /* 0x000fe40004000000 */
[----:B------:R-:W-:-:S02]  /*0930*/  ISETP.GE.U32.AND P0, PT, R53, 0x5d, PT ;  /* 0x0000005d3500780c */ /* 0x000fc40003f06070 */
[----:B------:R-:W-:Y:S01]  /*0940*/  SEL R52, R52, RZ, !P1 ;  /* 0x000000ff34347207 */ /* 0x000fe20004800000 */
[----:B------:R-:W-:Y:S01]  /*0950*/  IMAD R47, R0, 0x1000, R60 ;  /* 0x00001000002f7824 */ /* 0x000fe200078e023c */
[----:B------:R-:W-:Y:S01]  /*0960*/  ISETP.GE.U32.AND.EX P0, PT, R54, RZ, PT, P0 ;  /* 0x000000ff3600720c */ /* 0x000fe20003f06100 */
[C---:B------:R-:W-:Y:S01]  /*0970*/  IMAD R2, R0.reuse, 0x800, R59 ;  /* 0x0000080000027824 */ /* 0x040fe200078e023b */
[----:B------:R-:W-:-:S04]  /*0980*/  IADD3 R0, R0, 0x1, RZ ;  /* 0x0000000100007810 */ /* 0x000fc80007ffe0ff */
[----:B------:R-:W-:Y:S04]  /*0990*/  LDSM.16.M88.2 R44, [R2+0x3000] ;  /* 0x00300000022c783b */ /* 0x000fe80000000100 */
[----:B------:R-:W1:Y:S04]  /*09a0*/  LDSM.16.M88.4 R40, [R47] ;  /* 0x000000002f28783b */ /* 0x000e680000000200 */
[----:B------:R2:W3:Y:S04]  /*09b0*/  LDSM.16.M88.4 R20, [R47+0x800] ;  /* 0x000800002f14783b */ /* 0x0004e80000000200 */
[----:B------:R-:W4:Y:S01]  /*09c0*/  LDSM.16.M88.2 R48, [R2+0x3200] ;  /* 0x003200000230783b */ /* 0x000f220000000100 */
[----:B--2---:R-:W-:-:S02]  /*09d0*/  IMAD.MOV.U32 R47, RZ, RZ, R46 ;  /* 0x000000ffff2f7224 */ /* 0x004fc400078e002e */
[----:B------:R-:W-:-:S05]  /*09e0*/  IMAD.MOV.U32 R46, RZ, RZ, R56 ;  /* 0x000000ffff2e7224 */ /* 0x000fca00078e0038 */
[----:B------:R-:W-:Y:S01]  /*09f0*/  IADD3 R56, P2, R46, 0x80, RZ ;  /* 0x000000802e387810 */ /* 0x000fe20007f5e0ff */
[-C--:B-1----:R-:W-:Y:S08]  /*0a00*/  IMMA.16832.S8.S8.SAT R24, R40.ROW, R44.reuse.COL, R24 ;  /* 0x0000002c28187237 */ /* 0x082ff00000445c18 */
[----:B---3--:R-:W-:Y:S01]  /*0a10*/  IMMA.16832.S8.S8.SAT R28, R20.ROW, R44.COL, R28 ;  /* 0x0000002c141c7237 */ /* 0x008fe20000445c1c */
[----:B------:R-:W1:Y:S04]  /*0a20*/  LDSM.16.M88.2 R44, [R2+0x3400] ;  /* 0x00340000022c783b */ /* 0x000e680000000100 */
[----:B------:R-:W2:Y:S03]  /*0a30*/  LDSM.16.M88.2 R2, [R2+0x3600] ;  /* 0x003600000202783b */ /* 0x000ea60000000100 */
[-C--:B----4-:R-:W-:Y:S08]  /*0a40*/  IMMA.16832.S8.S8.SAT R32, R40.ROW, R48.reuse.COL, R32 ;  /* 0x0000003028207237 */ /* 0x090ff00000445c20 */
[----:B------:R-:W-:Y:S08]  /*0a50*/  IMMA.16832.S8.S8.SAT R8, R20.ROW, R48.COL, R8 ;  /* 0x0000003014087237 */ /* 0x000ff00000445c08 */
[C---:B-1----:R-:W-:Y:S08]  /*0a60*/  IMMA.16832.S8.S8.SAT R36, R40.reuse.ROW, R44.COL, R36 ;  /* 0x0000002c28247237 */ /* 0x042ff00000445c24 */
[-C--:B--2---:R-:W-:Y:S07]  /*0a70*/  IMMA.16832.S8.S8.SAT R4, R40.ROW, R2.reuse.COL, R4 ;  /* 0x0000000228047237 */ /* 0x084fee0000445c04 */
[C---:B------:R-:W-:Y:S01]  /*0a80*/  IMAD R40, R52.reuse, 0x1000, R58 ;  /* 0x0000100034287824 */ /* 0x040fe200078e023a */
[----:B------:R-:W-:Y:S01]  /*0a90*/  BAR.SYNC.DEFER_BLOCKING 0x0 ;  /* 0x0000000000007b1d */ /* 0x000fe20000010000 */
[C---:B------:R-:W-:Y:S08]  /*0aa0*/  IMMA.16832.S8.S8.SAT R16, R20.reuse.ROW, R2.COL, R16 ;  /* 0x0000000214107237 */ /* 0x040ff00000445c10 */
[----:B------:R-:W-:Y:S01]  /*0ab0*/  IMMA.16832.S8.S8.SAT R12, R20.ROW, R44.COL, R12 ;  /* 0x0000002c140c7237 */ /* 0x000fe20000445c0c */
[----:B------:R-:W-:Y:S01]  /*0ac0*/  @!PT LDS RZ, [RZ] ;  /* 0x00000000fffff984 */ /* 0x000fe20000000800 */
[----:B------:R-:W-:Y:S01]  /*0ad0*/  @!PT LDS RZ, [RZ] ;  /* 0x00000000fffff984 */ /* 0x000fe20000000800 */
[----:B------:R-:W-:Y:S01]  /*0ae0*/  @!PT LDS RZ, [RZ] ;  /* 0x00000000fffff984 */ /* 0x000fe20000000800 */
[----:B------:R1:W-:Y:S04]  /*0af0*/  LDGSTS.E.BYPASS.128 [R40], [R46.64], !P0 ;  /* 0x000000002e287fae */ /* 0x0003e8000c101c44 */
[----:B------:R-:W0:Y:S01]  /*0b00*/  LDGDEPBAR ;  /* 0x00000000000079af */ /* 0x000e220000000000 */
[C---:B-1----:R-:W-:Y:S01]  /*0b10*/  IMAD R40, R52.reuse, 0x800, R57 ;  /* 0x0000080034287824 */ /* 0x042fe200078e0239 */
[----:B------:R-:W-:-:S04]  /*0b20*/  IADD3 R52, R52, 0x1, RZ ;  /* 0x0000000134347810 */ /* 0x000fc80007ffe0ff */
[----:B------:R1:W-:Y:S01]  /*0b30*/  LDGSTS.E.64 [R40+0x3000], [R50.64], !P0 ;  /* 0x0300000032287fae */ /* 0x0003e2000c121a44 */
[----:B------:R-:W-:-:S03]  /*0b40*/  ISETP.GE.AND P0, PT, R0, 0x3, PT ;  /* 0x000000030000780c */ /* 0x000fc60003f06270 */
[----:B------:R-:W0:Y:S01]  /*0b50*/  LDGDEPBAR ;  /* 0x00000000000079af */ /* 0x000e220000000000 */
[----:B------:R-:W-:-:S05]  /*0b60*/  SEL R0, R0, RZ, !P0 ;  /* 0x000000ff00007207 */ /* 0x000fca0004000000 */
[C---:B------:R-:W-:Y:S02]  /*0b70*/  IMAD R55, R0.reuse, 0x1000, R60 ;  /* 0x0000100000377824 */ /* 0x040fe400078e023c */
[C---:B------:R-:W-:Y:S01]  /*0b80*/  IMAD R2, R0.reuse, 0x800, R59 ;  /* 0x0000080000027824 */ /* 0x040fe200078e023b */
[----:B------:R-:W-:Y:S01]  /*0b90*/  IADD3 R0, R0, 0x1, RZ ;  /* 0x0000000100007810 */ /* 0x000fe20007ffe0ff */
[----:B------:R-:W-:-:S04]  /*0ba0*/  DEPBAR.LE SB0, 0x4 ;  /* 0x000081000000791a */ /* 0x000fc80000000000 */
[----:B------:R-:W-:Y:S06]  /*0bb0*/  BAR.SYNC.DEFER_BLOCKING 0x0 ;  /* 0x0000000000007b1d */ /* 0x000fec0000010000 */
[----:B------:R-:W-:Y:S04]  /*0bc0*/  LDSM.16.M88.2 R44, [R2+0x3000] ;  /* 0x00300000022c783b */ /* 0x000fe80000000100 */
[----:B-1----:R-:W1:Y:S04]  /*0bd0*/  LDSM.16.M88.4 R40, [R55] ;  /* 0x000000003728783b */ /* 0x002e680000000200 */
[----:B------:R-:W2:Y:S04]  /*0be0*/  LDSM.16.M88.4 R20, [R55+0x800] ;  /* 0x000800003714783b */ /* 0x000ea80000000200 */
[----:B------:R-:W3:Y:S01]  /*0bf0*/  LDSM.16.M88.2 R48, [R2+0x3200] ;  /* 0x003200000230783b */ /* 0x000ee20000000100 */
[-C--:B-1----:R-:W-:Y:S08]  /*0c00*/  IMMA.16832.S8.S8.SAT R24, R40.ROW, R44.reuse.COL, R24 ;  /* 0x0000002c28187237 */ /* 0x082ff00000445c18 */
[----:B--2---:R-:W-:Y:S01]  /*0c10*/  IMMA.16832.S8.S8.SAT R28, R20.ROW, R44.COL, R28 ;  /* 0x0000002c141c7237 */ /* 0x004fe20000445c1c */
[----:B------:R-:W1:Y:S04]  /*0c20*/  LDSM.16.M88.2 R44, [R2+0x3400] ;  /* 0x00340000022c783b */ /* 0x000e680000000100 */
[----:B------:R-:W2:Y:S03]  /*0c30*/  LDSM.16.M88.2 R2, [R2+0x3600] ;  /* 0x003600000202783b */ /* 0x000ea60000000100 */
[-C--:B---3--:R-:W-:Y:S08]  /*0c40*/  IMMA.16832.S8.S8.SAT R32, R40.ROW, R48.reuse.COL, R32 ;  /* 0x0000003028207237 */ /* 0x088ff00000445c20 */
[----:B------:R-:W-:Y:S08]  /*0c50*/  IMMA.16832.S8.S8.SAT R8, R20.ROW, R48.COL, R8 ;  /* 0x0000003014087237 */ /* 0x000ff00000445c08 */
[C---:B-1----:R-:W-:Y:S08]  /*0c60*/  IMMA.16832.S8.S8.SAT R36, R40.reuse.ROW, R44.COL, R36 ;  /* 0x0000002c28247237 */ /* 0x042ff00000445c24 */
[-C--:B--2---:R-:W-:Y:S01]  /*0c70*/  IMMA.16832.S8.S8.SAT R4, R40.ROW, R2.reuse.COL, R4 ;  /* 0x0000000228047237 */ /* 0x084fe20000445c04 */
[----:B------:R-:W-:Y:S06]  /*0c80*/  BAR.SYNC.DEFER_BLOCKING 0x0 ;  /* 0x0000000000007b1d */ /* 0x000fec0000010000 */
[----:B------:R-:W-:Y:S01]  /*0c90*/  IADD3 R40, P1, R53, 0x1, RZ ;  /* 0x0000000135287810 */ /* 0x000fe20007f3e0ff */
[----:B------:R-:W-:Y:S03]  /*0ca0*/  IMMA.16832.S8.S8.SAT R16, R20.ROW, R2.COL, R16 ;  /* 0x0000000214107237 */ /* 0x000fe60000445c10 */
[----:B------:R-:W-:Y:S01]  /*0cb0*/  ISETP.GE.U32.AND P0, PT, R40, 0x5d, PT ;  /* 0x0000005d2800780c */ /* 0x000fe20003f06070 */
[----:B------:R-:W-:Y:S01]  /*0cc0*/  IMAD.X R40, RZ, RZ, R54, P1 ;  /* 0x000000ffff287224 */ /* 0x000fe200008e0636 */
[----:B------:R-:W-:-:S03]  /*0cd0*/  ISETP.GE.AND P1, PT, R52, 0x3, PT ;  /* 0x000000033400780c */ /* 0x000fc60003f26270 */
[----:B------:R-:W-:Y:S01]  /*0ce0*/  IMMA.16832.S8.S8.SAT R12, R20.ROW, R44.COL, R12 ;  /* 0x0000002c140c7237 */ /* 0x000fe20000445c0c */
[----:B------:R-:W-:Y:S02]  /*0cf0*/  ISETP.GE.U32.AND.EX P0, PT, R40, RZ, PT, P0 ;  /* 0x000000ff2800720c */ /* 0x000fe40003f06100 */
[----:B------:R-:W-:-:S05]  /*0d00*/  SEL R52, R52, RZ, !P1 ;  /* 0x000000ff34347207 */ /* 0x000fca0004800000 */
[----:B------:R-:W-:-:S06]  /*0d10*/  IMAD R40, R52, 0x1000, R58 ;  /* 0x0000100034287824 */ /* 0x000fcc00078e023a */
[----:B------:R-:W-:Y:S01]  /*0d20*/  @!PT LDS RZ, [RZ] ;  /* 0x00000000fffff984 */ /* 0x000fe20000000800 */
[----:B------:R-:W-:Y:S01]  /*0d30*/  @!PT LDS RZ, [RZ] ;  /* 0x00000000fffff984 */ /* 0x000fe20000000800 */
[----:B------:R-:W-:Y:S01]  /*0d40*/  @!PT LDS RZ, [RZ] ;  /* 0x00000000fffff984 */ /* 0x000fe20000000800 */
[----:B------:R1:W-:Y:S04]  /*0d50*/  LDGSTS.E.BYPASS.128 [R40], [R46.64+0x20], !P0 ;  /* 0x000000202e287fae */ /* 0x0003e8000c101c44 */
[----:B------:R-:W0:Y:S01]  /*0d60*/  LDGDEPBAR ;  /* 0x00000000000079af */ /* 0x000e220000000000 */
[C---:B-1----:R-:W-:Y:S01]  /*0d70*/  IMAD R40, R52.reuse, 0x800, R57 ;  /* 0x0000080034287824 */ /* 0x042fe200078e0239 */
[----:B------:R-:W-:-:S04]  /*0d80*/  IADD3 R52, R52, 0x1, RZ ;  /* 0x0000000134347810 */ /* 0x000fc80007ffe0ff */
[----:B------:R1:W-:Y:S01]  /*0d90*/  LDGSTS.E.64 [R40+0x3000], [R50.64+0x20], !P0 ;  /* 0x0300002032287fae */ /* 0x0003e2000c121a44 */
        /* <DEDUP_REMOVED lines=42> */
[----:B------:R-:W-:Y:S01]  /*1040*/  IMAD R2, R0, 0x800, R59 ;  /* 0x0000080000027824 */ /* 0x000fe200078e023b */
        /* <DEDUP_REMOVED lines=13> */
[----:B--2---:R-:W-:Y:S01]  /*1120*/  IMMA.16832.S8.S8.SAT R4, R40.ROW, R2.COL, R4 ;  /* 0x0000000228047237 */ /* 0x004fe20000445c04 */
        /* <DEDUP_REMOVED lines=8> */
[----:B------:R-:W-:Y:S02]  /*11b0*/  SEL R52, R52, RZ, !P1 ;  /* 0x000000ff34347207 */ /* 0x000fe40004800000 */
[----:B------:R-:W-:-:S03]  /*11c0*/  IADD3 R55, P1, R50, 0x80, RZ ;  /* 0x0000008032377810 */ /* 0x000fc60007f3e0ff */
[C---:B------:R-:W-:Y:S02]  /*11d0*/  IMAD R40, R52.reuse, 0x1000, R58 ;  /* 0x0000100034287824 */ /* 0x040fe400078e023a */
[----:B------:R-:W-:-:S04]  /*11e0*/  IMAD R41, R52, 0x800, R57 ;  /* 0x0000080034297824 */ /* 0x000fc800078e0239 */
[----:B------:R-:W-:Y:S01]  /*11f0*/  @!PT LDS RZ, [RZ] ;  /* 0x00000000fffff984 */ /* 0x000fe20000000800 */
[----:B------:R-:W-:Y:S01]  /*1200*/  @!PT LDS RZ, [RZ] ;  /* 0x00000000fffff984 */ /* 0x000fe20000000800 */
[----:B------:R-:W-:Y:S01]  /*1210*/  @!PT LDS RZ, [RZ] ;  /* 0x00000000fffff984 */ /* 0x000fe20000000800 */
[----:B------:R1:W-:Y:S04]  /*1220*/  LDGSTS.E.BYPASS.128 [R40], [R46.64+0x60], !P0 ;  /* 0x000000602e287fae */ /* 0x0003e8000c101c44 */
[----:B------:R-:W0:Y:S04]  /*1230*/  LDGDEPBAR ;  /* 0x00000000000079af */ /* 0x000e280000000000 */
[----:B------:R2:W-:Y:S01]  /*1240*/  LDGSTS.E.64 [R41+0x3000], [R50.64+0x60], !P0 ;  /* 0x0300006032297fae */ /* 0x0005e2000c121a44 */
[----:B------:R-:W-:-:S03]  /*1250*/  IADD3 R53, P0, R53, 0x4, RZ ;  /* 0x0000000435357810 */ /* 0x000fc60007f1e0ff */
[----:B------:R-:W0:Y:S01]  /*1260*/  LDGDEPBAR ;  /* 0x00000000000079af */ /* 0x000e220000000000 */
[----:B-1----:R-:W-:Y:S02]  /*1270*/  IMAD.X R46, RZ, RZ, R47, P2 ;  /* 0x000000ffff2e7224 */ /* 0x002fe400010e062f */
[----:B------:R-:W-:Y:S01]  /*1280*/  IMAD.X R54, RZ, RZ, R54, P0 ;  /* 0x000000ffff367224 */ /* 0x000fe200000e0636 */
[----:B------:R-:W-:-:S04]  /*1290*/  ISETP.NE.U32.AND P0, PT, R53, 0x60, PT ;  /* 0x000000603500780c */ /* 0x000fc80003f05070 */
[----:B------:R-:W-:Y:S01]  /*12a0*/  ISETP.NE.AND.EX P0, PT, R54, RZ, PT, P0 ;  /* 0x000000ff3600720c */ /* 0x000fe20003f05300 */
[----:B--2---:R-:W-:-:S12]  /*12b0*/  IMAD.X R50, RZ, RZ, R51, P1 ;  /* 0x000000ffff327224 */ /* 0x004fd800008e0633 */
[----:B------:R-:W-:Y:S05]  /*12c0*/  @P0 BRA `(.L_x_0) ;  /* 0xfffff5d000000947 */ /* 0x000fea000383ffff */
[----:B------:R-:W2:Y:S01]  /*12d0*/  LDL.LU R41, [R1] ;  /* 0x0000000001297983 */ /* 0x000ea20000300800 */
[----:B------:R-:W-:-:S04]  /*12e0*/  DEPBAR.LE SB0, 0x0 ;  /* 0x000080000000791a */ /* 0x000fc80000000000 */
[----:B------:R-:W1:Y:S04]  /*12f0*/  S2R R42, SR_TID.X ;  /* 0x00000000002a7919 */ /* 0x000e680000002100 */
[----:B------:R-:W3:Y:S01]  /*1300*/  S2R R43, SR_TID.X ;  /* 0x00000000002b7919 */ /* 0x000ee20000002100 */
[----:B-1----:R-:W-:Y:S02]  /*1310*/  IMAD.SHL.U32 R42, R42, 0x10, RZ ;  /* 0x000000102a2a7824 */ /* 0x002fe400078e00ff */
[----:B---3--:R-:W-:-:S03]  /*1320*/  IMAD.SHL.U32 R43, R43, 0x2, RZ ;  /* 0x000000022b2b7824 */ /* 0x008fc600078e00ff */
[----:B------:R-:W-:Y:S02]  /*1330*/  LOP3.LUT R0, R42, 0x5c0, RZ, 0xc0, !PT ;  /* 0x000005c02a007812 */ /* 0x000fe400078ec0ff */
[----:B------:R-:W1:Y:S02]  /*1340*/  S2R R42, SR_TID.X ;  /* 0x00000000002a7919 */ /* 0x000e640000002100 */
[----:B------:R-:W-:Y:S02]  /*1350*/  LOP3.LUT R0, R0, 0x6, R43, 0xf8, !PT ;  /* 0x0000000600007812 */ /* 0x000fe400078ef82b */
[----:B------:R-:W3:Y:S01]  /*1360*/  S2R R43, SR_TID.X ;  /* 0x00000000002b7919 */ /* 0x000ee20000002100 */
[----:B-1----:R-:W-:Y:S01]  /*1370*/  IMAD.SHL.U32 R42, R42, 0x4, RZ ;  /* 0x000000042a2a7824 */ /* 0x002fe200078e00ff */
[----:B---3--:R-:W-:-:S04]  /*1380*/  LOP3.LUT R43, R43, 0x80, RZ, 0xc0, !PT ;  /* 0x000000802b2b7812 */ /* 0x008fc800078ec0ff */
[----:B------:R-:W-:Y:S02]  /*1390*/  SHF.R.U32.HI R2, RZ, 0x4, R42 ;  /* 0x00000004ff027819 */ /* 0x000fe4000001162a */
[----:B------:R-:W-:Y:S01]  /*13a0*/  LOP3.LUT R21, R42, 0x3fc, RZ, 0xc0, !PT ;  /* 0x000003fc2a157812 */ /* 0x000fe200078ec0ff */
[----:B------:R-:W-:Y:S01]  /*13b0*/  IMAD R49, R43, 0x10, R0 ;  /* 0x000000102b317824 */ /* 0x000fe200078e0200 */
[----:B------:R-:W1:Y:S01]  /*13c0*/  S2R R40, SR_TID.X ;  /* 0x0000000000287919 */ /* 0x000e620000002100 */
[----:B------:R-:W-:-:S03]  /*13d0*/  LOP3.LUT R61, R61, 0x3c, R42, 0xf8, !PT ;  /* 0x0000003c3d3d7812 */ /* 0x000fc600078ef82a */
[----:B------:R-:W3:Y:S01]  /*13e0*/  S2R R43, SR_TID.X ;  /* 0x00000000002b7919 */ /* 0x000ee20000002100 */
[----:B------:R-:W-:Y:S02]  /*13f0*/  LOP3.LUT R2, R2, 0x3c, RZ, 0xc0, !PT ;  /* 0x0000003c02027812 */ /* 0x000fe400078ec0ff */
[C---:B------:R-:W-:Y:S02]  /*1400*/  LOP3.LUT R0, R21.reuse, 0x400, RZ, 0xfc, !PT ;  /* 0x0000040015007812 */ /* 0x040fe400078efcff */
[C---:B------:R-:W-:Y:S01]  /*1410*/  LOP3.LUT R20, R21.reuse, 0xc00, RZ, 0xfc, !PT ;  /* 0x00000c0015147812 */ /* 0x040fe200078efcff */
[----:B------:R-:W-:Y:S01]  /*1420*/  IMAD.IADD R48, R21, 0x1, R2 ;  /* 0x0000000115307824 */ /* 0x000fe200078e0202 */
[----:B------:R-:W-:Y:S02]  /*1430*/  SHF.R.U32.HI R2, RZ, 0x4, R0 ;  /* 0x00000004ff027819 */ /* 0x000fe40000011600 */
[----:B------:R-:W-:Y:S02]  /*1440*/  IADD3 R0, R49, 0x200, RZ ;  /* 0x0000020031007810 */ /* 0x000fe40007ffe0ff */
[----:B------:R-:W-:-:S02]  /*1450*/  SHF.R.U32.HI R23, RZ, 0x4, R20 ;  /* 0x00000004ff177819 */ /* 0x000fc40000011614 */
[----:B------:R-:W-:Y:S02]  /*1460*/  SHF.R.U32.HI R51, RZ, 0x4, R0 ;  /* 0x00000004ff337819 */ /* 0x000fe40000011600 */
[----:B------:R-:W-:Y:S02]  /*1470*/  LOP3.LUT R0, R23, 0xfc, RZ, 0xc0, !PT ;  /* 0x000000fc17007812 */ /* 0x000fe400078ec0ff */
[----:B------:R-:W-:Y:S02]  /*1480*/  LOP3.LUT R23, R51, 0xfc, RZ, 0xc0, !PT ;  /* 0x000000fc33177812 */ /* 0x000fe400078ec0ff */
[----:B---3--:R-:W-:-:S04]  /*1490*/  SHF.R.U32.HI R43, RZ, 0x2, R43 ;  /* 0x00000002ff2b7819 */ /* 0x008fc8000001162b */
[----:B------:R-:W-:-:S04]  /*14a0*/  LOP3.LUT R20, R49, 0x8, R43, 0xf8, !PT ;  /* 0x0000000831147812 */ /* 0x000fc800078ef82b */
[----:B------:R-:W-:Y:S01]  /*14b0*/  LEA.HI R49, R49, R20, RZ, 0x1c ;  /* 0x0000001431317211 */ /* 0x000fe200078fe0ff */
[----:B------:R-:W-:Y:S01]  /*14c0*/  BAR.SYNC.DEFER_BLOCKING 0x0 ;  /* 0x0000000000007b1d */ /* 0x000fe20000010000 */
[C---:B------:R-:W-:Y:S02]  /*14d0*/  IMAD.IADD R51, R20.reuse, 0x1, R51 ;  /* 0x0000000114337824 */ /* 0x040fe400078e0233 */
[----:B------:R-:W-:Y:S01]  /*14e0*/  IMAD.IADD R52, R20, 0x1, R23 ;  /* 0x0000000114347824 */ /* 0x000fe200078e0217 */
[----:B------:R-:W-:Y:S02]  /*14f0*/  LOP3.LUT R3, R21, 0x800, RZ, 0xfc, !PT ;  /* 0x0000080015037812 */ /* 0x000fe400078efcff */
[----:B------:R-:W-:Y:S04]  /*1500*/  STS.64 [R49.X4], R24 ;  /* 0x0000001831007388 */ /* 0x000fe80000004a00 */
[----:B------:R-:W-:Y:S04]  /*1510*/  STS.64 [R51.X4+0x800], R26 ;  /* 0x0008001a33007388 */ /* 0x000fe80000004a00 */
[----:B------:R-:W-:Y:S04]  /*1520*/  STS.64 [R49.X4+0x40], R32 ;  /* 0x0000402031007388 */ /* 0x000fe80000004a00 */
[----:B------:R-:W-:Y:S04]  /*1530*/  STS.64 [R52.X4+0x840], R34 ;  /* 0x0008402234007388 */ /* 0x000fe80000004a00 */
[----:B------:R-:W-:Y:S04]  /*1540*/  STS.64 [R49.X4+0x80], R36 ;  /* 0x0000802431007388 */ /* 0x000fe80000004a00 */
[----:B------:R-:W-:Y:S04]  /*1550*/  STS.64 [R52.X4+0x880], R38 ;  /* 0x0008802634007388 */ /* 0x000fe80000004a00 */
[----:B------:R-:W-:Y:S04]  /*1560*/  STS.64 [R49.X4+0xc0], R4 ;  /* 0x0000c00431007388 */ /* 0x000fe80000004a00 */
[----:B------:R-:W-:Y:S04]  /*1570*/  STS.64 [R52.X4+0x8c0], R6 ;  /* 0x0008c00634007388 */ /* 0x000fe80000004a00 */
[----:B------:R-:W-:Y:S01]  /*1580*/  BAR.SYNC.DEFER_BLOCKING 0x0 ;  /* 0x0000000000007b1d */ /* 0x000fe20000010000 */
[----:B------:R-:W-:-:S02]  /*1590*/  SHF.R.U32.HI R3, RZ, 0x4, R3 ;  /* 0x00000004ff037819 */ /* 0x000fc40000011603 */
[----:B------:R-:W-:Y:S02]  /*15a0*/  LOP3.LUT R2, R2, 0x7c, RZ, 0xc0, !PT ;  /* 0x0000007c02027812 */ /* 0x000fe400078ec0ff */
[----:B------:R-:W-:Y:S02]  /*15b0*/  LOP3.LUT R22, R3, 0xbc, RZ, 0xc0, !PT ;  /* 0x000000bc03167812 */ /* 0x000fe400078ec0ff */
[----:B-1----:R-:W-:Y:S01]  /*15c0*/  SHF.R.U32.HI R40, RZ, 0x4, R40 ;  /* 0x00000004ff287819 */ /* 0x002fe20000011628 */
[C---:B------:R-:W-:Y:S02]  /*15d0*/  IMAD.IADD R3, R21.reuse, 0x1, R2 ;  /* 0x0000000115037824 */ /* 0x040fe400078e0202 */
[C---:B------:R-:W-:Y:S01]  /*15e0*/  IMAD.IADD R2, R21.reuse, 0x1, R22 ;  /* 0x0000000115027824 */ /* 0x040fe200078e0216 */
[----:B------:R-:W-:Y:S01]  /*15f0*/  SGXT.U32 R50, R40, 0x4 ;  /* 0x000000042832781a */ /* 0x000fe20000000000 */
[----:B------:R-:W-:Y:S02]  /*1600*/  IMAD.IADD R0, R21, 0x1, R0 ;  /* 0x0000000115007824 */ /* 0x000fe400078e0200 */
[----:B------:R-:W1:Y:S04]  /*1610*/  LDS.128 R20, [R48.X4] ;  /* 0x0000000030147984 */ /* 0x000e680000004c00 */
[----:B------:R-:W3:Y:S04]  /*1620*/  LDS.128 R24, [R3.X4+0x1000] ;  /* 0x0010000003187984 */ /* 0x000ee80000004c00 */
[----:B------:R-:W4:Y:S01]  /*1630*/  LDS.128 R32, [R2.X4+0x2000] ;  /* 0x0020000002207984 */ /* 0x000f220000004c00 */
[----:B------:R-:W-:-:S02]  /*1640*/  ISETP.GE.AND P0, PT, R61, 0xc00, PT ;  /* 0x00000c003d00780c */ /* 0x000fc40003f06270 */
[----:B--2---:R-:W-:Y:S02]  /*1650*/  LOP3.LUT R50, R50, R41, RZ, 0xfc, !PT ;  /* 0x0000002932327212 */ /* 0x004fe400078efcff */
[----:B------:R-:W2:Y:S04]  /*1660*/  LDS.128 R40, [R0.X4+0x3000] ;  /* 0x0030000000287984 */ /* 0x000ea80000004c00 */
[----:B------:R-:W-:Y:S06]  /*1670*/  BAR.SYNC.DEFER_BLOCKING 0x0 ;  /* 0x0000000000007b1d */ /* 0x000fec0000010000 */
[----:B------:R-:W-:Y:S04]  /*1680*/  STS.64 [R49.X4], R28 ;  /* 0x0000001c31007388 */ /* 0x000fe80000004a00 */
[----:B------:R-:W-:Y:S04]  /*1690*/  STS.64 [R51.X4+0x800], R30 ;  /* 0x0008001e33007388 */ /* 0x000fe80000004a00 */
[----:B------:R5:W-:Y:S04]  /*16a0*/  STS.64 [R49.X4+0x40], R8 ;  /* 0x0000400831007388 */ /* 0x000be80000004a00 */
[----:B------:R1:W-:Y:S04]  /*16b0*/  STS.64 [R52.X4+0x840], R10 ;  /* 0x0008400a34007388 */ /* 0x0003e80000004a00 */
[----:B------:R-:W-:Y:S04]  /*16c0*/  STS.64 [R49.X4+0x80], R12 ;  /* 0x0000800c31007388 */ /* 0x000fe80000004a00 */
[----:B------:R-:W-:Y:S04]  /*16d0*/  STS.64 [R52.X4+0x880], R14 ;  /* 0x0008800e34007388 */ /* 0x000fe80000004a00 */
[----:B------:R-:W-:Y:S04]  /*16e0*/  STS.64 [R49.X4+0xc0], R16 ;  /* 0x0000c01031007388 */ /* 0x000fe80000004a00 */
[----:B------:R-:W-:Y:S04]  /*16f0*/  STS.64 [R52.X4+0x8c0], R18 ;  /* 0x0008c01234007388 */ /* 0x000fe80000004a00 */
[----:B------:R-:W-:Y:S01]  /*1700*/  BAR.SYNC.DEFER_BLOCKING 0x0 ;  /* 0x0000000000007b1d */ /* 0x000fe20000010000 */
[----:B-----5:R-:W-:-:S02]  /*1710*/  LOP3.LUT R8, R50, 0x20, RZ, 0xfc, !PT ;  /* 0x0000002032087812 */ /* 0x020fc400078efcff */
[C---:B------:R-:W-:Y:S01]  /*1720*/  ISETP.LT.AND P1, PT, R50.reuse, 0x1010, !P0 ;  /* 0x000010103200780c */ /* 0x040fe20004721270 */
[----:B------:R-:W-:Y:S01]  /*1730*/  IMAD R61, R50, 0xc00, R61 ;  /* 0x00000c00323d7824 */ /* 0x000fe200078e023d */
[----:B------:R-:W-:Y:S01]  /*1740*/  ISETP.LT.AND P5, PT, R8, 0x1010, !P0 ;  /* 0x000010100800780c */ /* 0x000fe200047a1270 */
[----:B------:R-:W5:Y:S04]  /*1750*/  LDS.128 R4, [R48.X4] ;  /* 0x0000000030047984 */ /* 0x000f680000004c00 */
[----:B------:R-:W2:Y:S04]  /*1760*/  LDS.128 R36, [R3.X4+0x1000] ;  /* 0x0010000003247984 */ /* 0x000ea80000004c00 */
[----:B------:R3:W2:Y:S01]  /*1770*/  LDS.128 R44, [R2.X4+0x2000] ;  /* 0x00200000022c7984 */ /* 0x0006a20000004c00 */
[----:B------:R-:W-:Y:S01]  /*1780*/  IMAD.MOV.U32 R8, RZ, RZ, 0x4 ;  /* 0x00000004ff087424 */ /* 0x000fe200078e00ff */
[----:B------:R-:W-:-:S02]  /*1790*/  LOP3.LUT R28, R50, 0x10, RZ, 0xfc, !PT ;  /* 0x00000010321c7812 */ /* 0x000fc400078efcff */
[C---:B------:R-:W-:Y:S02]  /*17a0*/  LOP3.LUT R9, R50.reuse, 0x40, RZ, 0xfc, !PT ;  /* 0x0000004032097812 */ /* 0x040fe400078efcff */
[----:B-1----:R-:W-:Y:S01]  /*17b0*/  LOP3.LUT R10, R50, 0x30, RZ, 0xfc, !PT ;  /* 0x00000030320a7812 */ /* 0x002fe200078efcff */
[----:B---3--:R-:W-:Y:S01]  /*17c0*/  IMAD.WIDE R2, R61, R8, c[0x0][0x170] ;  /* 0x00005c003d027625 */ /* 0x008fe200078e0208 */
[----:B------:R-:W-:Y:S02]  /*17d0*/  ISETP.LT.AND P6, PT, R28, 0x1010, !P0 ;  /* 0x000010101c00780c */ /* 0x000fe400047c1270 */
[----:B------:R-:W-:Y:S02]  /*17e0*/  ISETP.LT.AND P3, PT, R9, 0x1010, !P0 ;  /* 0x000010100900780c */ /* 0x000fe40004761270 */
[C---:B------:R-:W-:Y:S02]  /*17f0*/  LOP3.LUT R12, R50.reuse, 0x50, RZ, 0xfc, !PT ;  /* 0x00000050320c7812 */ /* 0x040fe400078efcff */
[----:B------:R-:W-:-:S02]  /*1800*/  LOP3.LUT R9, R50, 0x60, RZ, 0xfc, !PT ;  /* 0x0000006032097812 */ /* 0x000fc400078efcff */
[----:B------:R-:W-:Y:S02]  /*1810*/  ISETP.LT.AND P4, PT, R10, 0x1010, !P0 ;  /* 0x000010100a00780c */ /* 0x000fe40004781270 */
[----:B------:R-:W-:Y:S01]  /*1820*/  LOP3.LUT R50, R50, 0x70, RZ, 0xfc, !PT ;  /* 0x0000007032327812 */ /* 0x000fe200078efcff */
[----:B------:R1:W-:Y:S01]  /*1830*/  @P1 STG.E.128 [R2.64], R20 ;  /* 0x0000001402001986 */ /* 0x0003e2000c101d04 */
[C---:B------:R-:W-:Y:S02]  /*1840*/  IADD3 R11, R61.reuse, 0xc000, RZ ;  /* 0x0000c0003d0b7810 */ /* 0x040fe40007ffe0ff */
[----:B------:R-:W-:Y:S02]  /*1850*/  ISETP.LT.AND P2, PT, R12, 0x1010, !P0 ;  /* 0x000010100c00780c */ /* 0x000fe40004741270 */
[----:B------:R-:W-:Y:S02]  /*1860*/  IADD3 R13, R61, 0x18000, RZ ;  /* 0x000180003d0d7810 */ /* 0x000fe40007ffe0ff */
[----:B------:R-:W-:-:S02]  /*1870*/  ISETP.LT.AND P1, PT, R9, 0x1010, !P0 ;  /* 0x000010100900780c */ /* 0x000fc40004721270 */
[C---:B------:R-:W-:Y:S02]  /*1880*/  IADD3 R15, R61.reuse, 0x24000, RZ ;  /* 0x000240003d0f7810 */ /* 0x040fe40007ffe0ff */
[----:B------:R-:W-:Y:S02]  /*1890*/  ISETP.LT.AND P0, PT, R50, 0x1010, !P0 ;  /* 0x000010103200780c */ /* 0x000fe40004701270 */
[----:B------:R-:W-:Y:S01]  /*18a0*/  IADD3 R9, R61, 0x30000, RZ ;  /* 0x000300003d097810 */ /* 0x000fe20007ffe0ff */
[-C--:B------:R-:W-:Y:S01]  /*18b0*/  IMAD.WIDE R10, R11, R8.reuse, c[0x0][0x170] ;  /* 0x00005c000b0a7625 */ /* 0x080fe200078e0208 */
[C---:B------:R-:W-:Y:S02]  /*18c0*/  IADD3 R17, R61.reuse, 0x3c000, RZ ;  /* 0x0003c0003d117810 */ /* 0x040fe40007ffe0ff */
[----:B------:R-:W-:Y:S01]  /*18d0*/  IADD3 R19, R61, 0x48000, RZ ;  /* 0x000480003d137810 */ /* 0x000fe20007ffe0ff */
[-C--:B------:R-:W-:Y:S01]  /*18e0*/  IMAD.WIDE R12, R13, R8.reuse, c[0x0][0x170] ;  /* 0x00005c000d0c7625 */ /* 0x080fe200078e0208 */
[----:B------:R3:W-:Y:S03]  /*18f0*/  @P6 STG.E.128 [R10.64], R24 ;  /* 0x000000180a006986 */ /* 0x0007e6000c101d04 */
[-C--:B------:R-:W-:Y:S01]  /*1900*/  IMAD.WIDE R14, R15, R8.reuse, c[0x0][0x170] ;  /* 0x00005c000f0e7625 */ /* 0x080fe200078e0208 */
[----:B----4-:R3:W-:Y:S03]  /*1910*/  @P5 STG.E.128 [R12.64], R32 ;  /* 0x000000200c005986 */ /* 0x0107e6000c101d04 */
[-C--:B-1----:R-:W-:Y:S01]  /*1920*/  IMAD.WIDE R2, R9, R8.reuse, c[0x0][0x170] ;  /* 0x00005c0009027625 */ /* 0x082fe200078e0208 */
[----:B--2---:R3:W-:Y:S03]  /*1930*/  @P4 STG.E.128 [R14.64], R40 ;  /* 0x000000280e004986 */ /* 0x0047e6000c101d04 */
[-C--:B------:R-:W-:Y:S01]  /*1940*/  IMAD.WIDE R16, R17, R8.reuse, c[0x0][0x170] ;  /* 0x00005c0011107625 */ /* 0x080fe200078e0208 */
[----:B-----5:R3:W-:Y:S03]  /*1950*/  @P3 STG.E.128 [R2.64], R4 ;  /* 0x0000000402003986 */ /* 0x0207e6000c101d04 */
[----:B------:R-:W-:Y:S01]  /*1960*/  IMAD.WIDE R18, R19, R8, c[0x0][0x170] ;  /* 0x00005c0013127625 */ /* 0x000fe200078e0208 */
[----:B------:R3:W-:Y:S04]  /*1970*/  @P2 STG.E.128 [R16.64], R36 ;  /* 0x0000002410002986 */ /* 0x0007e8000c101d04 */
[----:B------:R3:W-:Y:S01]  /*1980*/  @P1 STG.E.128 [R18.64], R44 ;  /* 0x0000002c12001986 */ /* 0x0007e2000c101d04 */
[----:B------:R-:W-:Y:S05]  /*1990*/  @!P0 EXIT ;  /* 0x000000000000894d */ /* 0x000fea0003800000 */
[----:B---3--:R-:W1:Y:S01]  /*19a0*/  LDS.128 R4, [R0.X4+0x3000] ;  /* 0x0030000000047984 */ /* 0x008e620000004c00 */
[----:B------:R-:W-:-:S05]  /*19b0*/  IADD3 R9, R61, 0x54000, RZ ;  /* 0x000540003d097810 */ /* 0x000fca0007ffe0ff */
[----:B------:R-:W-:-:S05]  /*19c0*/  IMAD.WIDE R8, R9, R8, c[0x0][0x170] ;  /* 0x00005c0009087625 */ /* 0x000fca00078e0208 */
[----:B-1----:R-:W-:Y:S01]  /*19d0*/  STG.E.128 [R8.64], R4 ;  /* 0x0000000408007986 */ /* 0x002fe2000c101d04 */
[----:B------:R-:W-:Y:S05]  /*19e0*/  EXIT ;  /* 0x000000000000794d */ /* 0x000fea0003800000 */
.L_x_1:
[----:B------:R-:W-:-:S00]  /*19f0*/  BRA `(.L_x_1) ;  /* 0xfffffff000007947 */ /* 0x000fc0000383ffff */
[----:B------:R-:W-:-:S00]  /*1a00*/  NOP ;  /* 0x0000000000007918 */ /* 0x000fc00000000000 */
[----:B------:R-:W-:-:S00]  /*1a10*/  NOP ;  /* 0x0000000000007918 */ /* 0x000fc00000000000 */
[----:B------:R-:W-:-:S00]  /*1a20*/  NOP ;  /* 0x0000000000007918 */ /* 0x000fc00000000000 */
[----:B------:R-:W-:-:S00]  /*1a30*/  NOP ;  /* 0x0000000000007918 */ /* 0x000fc00000000000 */
[----:B------:R-:W-:-:S00]  /*1a40*/  NOP ;  /* 0x0000000000007918 */ /* 0x000fc00000000000 */
[----:B------:R-:W-:-:S00]  /*1a50*/  NOP ;  /* 0x0000000000007918 */ /* 0x000fc00000000000 */
[----:B------:R-:W-:-:S00]  /*1a60*/  NOP ;  /* 0x0000000000007918 */ /* 0x000fc00000000000 */
[----:B------:R-:W-:-:S00]  /*1a70*/  NOP ;  /* 0x0000000000007918 */ /* 0x000fc00000000000 */
.L_x_2:


//--------------------- .nv.shared.triton_mm      --------------------------
	.section	.nv.shared.triton_mm,"aw",@nobits
	.sectionflags	@""
	.align	16
